//
// Generated by NVIDIA NVVM Compiler
//
// Compiler Build ID: CL-36424714
// Cuda compilation tools, release 13.0, V13.0.88
// Based on NVVM 20.0.0
//

.version 9.0
.target sm_100
.address_size 64

	// .globl	_Z10swapKernelPiS_i

.visible .entry _Z10swapKernelPiS_i(
	.param .u64 .ptr .align 1 _Z10swapKernelPiS_i_param_0,
	.param .u64 .ptr .align 1 _Z10swapKernelPiS_i_param_1,
	.param .u32 _Z10swapKernelPiS_i_param_2
)
{
	.reg .pred 	%p<2>;
	.reg .b32 	%r<8>;
	.reg .b64 	%rd<8>;

	ld.param.u64 	%rd1, [_Z10swapKernelPiS_i_param_0];
	ld.param.u64 	%rd2, [_Z10swapKernelPiS_i_param_1];
	ld.param.u32 	%r2, [_Z10swapKernelPiS_i_param_2];
	mov.u32 	%r3, %ctaid.x;
	mov.u32 	%r4, %ntid.x;
	mov.u32 	%r5, %tid.x;
	mad.lo.s32 	%r1, %r3, %r4, %r5;
	setp.ge.s32 	%p1, %r1, %r2;
	@%p1 bra 	$L__BB0_2;
	cvta.to.global.u64 	%rd3, %rd1;
	cvta.to.global.u64 	%rd4, %rd2;
	mul.wide.s32 	%rd5, %r1, 4;
	add.s64 	%rd6, %rd3, %rd5;
	ld.global.u32 	%r6, [%rd6];
	add.s64 	%rd7, %rd4, %rd5;
	ld.global.u32 	%r7, [%rd7];
	st.global.u32 	[%rd6], %r7;
	st.global.u32 	[%rd7], %r6;
$L__BB0_2:
	ret;

}


// ===== COMPILED SASS (sm_100) =====

	.target	sm_100

	.elftype	@"ET_EXEC"


//--------------------- .note.nv.tkinfo           --------------------------
	.section	.note.nv.tkinfo,"",@"SHT_NOTE"
	.sectionflags	@"SHF_NOTE_NV_TKINFO"
	.tkinfo
        /*0018*/ 	.word	0x00000002
        /*0030*/ 	.string	""
        /*0030*/ 	.string	"ptxas"
        /*0030*/ 	.string	"Cuda compilation tools, release 13.0, V13.0.88"
        /*0030*/ 	.string	"Build cuda_13.0.r13.0/compiler.36424714_0"
        /*0030*/ 	.string	"-arch sm_100 -m 64 "



//--------------------- .note.nv.cuinfo           --------------------------
	.section	.note.nv.cuinfo,"",@"SHT_NOTE"
	.sectionflags	@"SHF_NOTE_NV_CUINFO"
        /*0018*/ 	.short	0x0002
        /*001a*/ 	.short	0x0064
        /*001c*/ 	.short	0x0082
	.zero		2


//--------------------- .nv.info                  --------------------------
	.section	.nv.info,"",@"SHT_CUDA_INFO"
	.align	4


	//----- nvinfo : EIATTR_REGCOUNT
	.align		4
        /*0000*/ 	.byte	0x04, 0x2f
        /*0002*/ 	.short	(.L_1 - .L_0)
	.align		4
.L_0:
        /*0004*/ 	.word	index@(_Z10swapKernelPiS_i)
        /*0008*/ 	.word	0x0000000c


	//----- nvinfo : EIATTR_FRAME_SIZE
	.align		4
.L_1:
        /*000c*/ 	.byte	0x04, 0x11
        /*000e*/ 	.short	(.L_3 - .L_2)
	.align		4
.L_2:
        /*0010*/ 	.word	index@(_Z10swapKernelPiS_i)
        /*0014*/ 	.word	0x00000000


	//----- nvinfo : EIATTR_MIN_STACK_SIZE
	.align		4
.L_3:
        /*0018*/ 	.byte	0x04, 0x12
        /*001a*/ 	.short	(.L_5 - .L_4)
	.align		4
.L_4:
        /*001c*/ 	.word	index@(_Z10swapKernelPiS_i)
        /*0020*/ 	.word	0x00000000
.L_5:


//--------------------- .nv.compat                --------------------------
	.section	.nv.compat,"",@"SHT_CUDA_COMPAT_INFO"
	.align	4
        /*0000*/ 	.byte	0x02, 0x09, 0x00, 0x00, 0x02, 0x02, 0x01, 0x00, 0x02, 0x05, 0x05, 0x00, 0x03, 0x07, 0x01, 0x01
        /*0010*/ 	.byte	0x02, 0x03, 0x00, 0x00, 0x02, 0x06, 0x01, 0x00, 0x04, 0x0b, 0x08, 0x00, 0x09, 0x00, 0x00, 0x00
        /*0020*/ 	.byte	0x00, 0x00, 0x00, 0x00


//--------------------- .nv.info._Z10swapKernelPiS_i --------------------------
	.section	.nv.info._Z10swapKernelPiS_i,"",@"SHT_CUDA_INFO"
	.sectionflags	@""
	.align	4


	//----- nvinfo : EIATTR_CUDA_API_VERSION
	.align		4
        /*0000*/ 	.byte	0x04, 0x37
        /*0002*/ 	.short	(.L_7 - .L_6)
.L_6:
        /*0004*/ 	.word	0x00000082


	//----- nvinfo : EIATTR_KPARAM_INFO
	.align		4
.L_7:
        /*0008*/ 	.byte	0x04, 0x17
        /*000a*/ 	.short	(.L_9 - .L_8)
.L_8:
        /*000c*/ 	.word	0x00000000
        /*0010*/ 	.short	0x0002
        /*0012*/ 	.short	0x0010
        /*0014*/ 	.byte	0x00, 0xf0, 0x11, 0x00


	//----- nvinfo : EIATTR_KPARAM_INFO
	.align		4
.L_9:
        /*0018*/ 	.byte	0x04, 0x17
        /*001a*/ 	.short	(.L_11 - .L_10)
.L_10:
        /*001c*/ 	.word	0x00000000
        /*0020*/ 	.short	0x0001
        /*0022*/ 	.short	0x0008
        /*0024*/ 	.byte	0x00, 0xf5, 0x21, 0x00


	//----- nvinfo : EIATTR_KPARAM_INFO
	.align		4
.L_11:
        /*0028*/ 	.byte	0x04, 0x17
        /*002a*/ 	.short	(.L_13 - .L_12)
.L_12:
        /*002c*/ 	.word	0x00000000
        /*0030*/ 	.short	0x0000
        /*0032*/ 	.short	0x0000
        /*0034*/ 	.byte	0x00, 0xf5, 0x21, 0x00


	//----- nvinfo : EIATTR_SPARSE_MMA_MASK
	.align		4
.L_13:
        /*0038*/ 	.byte	0x03, 0x50
        /*003a*/ 	.short	0x0000


	//----- nvinfo : EIATTR_MAXREG_COUNT
	.align		4
        /*003c*/ 	.byte	0x03, 0x1b
        /*003e*/ 	.short	0x00ff


	//----- nvinfo : EIATTR_MERCURY_ISA_VERSION
	.align		4
        /*0040*/ 	.byte	0x03, 0x5f
        /*0042*/ 	.short	0x0101


	//----- nvinfo : EIATTR_VRC_CTA_INIT_COUNT
	.align		4
        /*0044*/ 	.byte	0x02, 0x4a
	.zero		1
	.zero		1


	//----- nvinfo : EIATTR_EXIT_INSTR_OFFSETS
	.align		4
        /*0048*/ 	.byte	0x04, 0x1c
        /*004a*/ 	.short	(.L_15 - .L_14)


	//   ....[0]....
.L_14:
        /*004c*/ 	.word	0x00000070


	//   ....[1]....
        /*0050*/ 	.word	0x00000110


	//----- nvinfo : EIATTR_CBANK_PARAM_SIZE
	.align		4
.L_15:
        /*0054*/ 	.byte	0x03, 0x19
        /*0056*/ 	.short	0x0014


	//----- nvinfo : EIATTR_PARAM_CBANK
	.align		4
        /*0058*/ 	.byte	0x04, 0x0a
        /*005a*/ 	.short	(.L_17 - .L_16)
	.align		4
.L_16:
        /*005c*/ 	.word	index@(.nv.constant0._Z10swapKernelPiS_i)
        /*0060*/ 	.short	0x0380
        /*0062*/ 	.short	0x0014


	//----- nvinfo : EIATTR_SW_WAR
	.align		4
.L_17:
        /*0064*/ 	.byte	0x04, 0x36
        /*0066*/ 	.short	(.L_19 - .L_18)
.L_18:
        /*0068*/ 	.word	0x00000008
.L_19:


//--------------------- .nv.callgraph             --------------------------
	.section	.nv.callgraph,"",@"SHT_CUDA_CALLGRAPH"
	.align	4
	.sectionentsize	8
	.align		4
        /*0000*/ 	.word	0x00000000
	.align		4
        /*0004*/ 	.word	0xffffffff
	.align		4
        /*0008*/ 	.word	0x00000000
	.align		4
        /*000c*/ 	.word	0xfffffffe
	.align		4
        /*0010*/ 	.word	0x00000000
	.align		4
        /*0014*/ 	.word	0xfffffffd
	.align		4
        /*0018*/ 	.word	0x00000000
	.align		4
        /*001c*/ 	.word	0xfffffffc


//--------------------- .text._Z10swapKernelPiS_i --------------------------
	.section	.text._Z10swapKernelPiS_i,"ax",@progbits
	.align	128
        .global         _Z10swapKernelPiS_i
        .type           _Z10swapKernelPiS_i,@function
        .size           _Z10swapKernelPiS_i,(.L_x_1 - _Z10swapKernelPiS_i)
        .other          _Z10swapKernelPiS_i,@"STO_CUDA_ENTRY STV_DEFAULT"
_Z10swapKernelPiS_i:
.text._Z10swapKernelPiS_i:
[----:B------:R-:W-:Y:S01]  /*0000*/  LDC R1, c[0x0][0x37c] ;  /* 0x0000df00ff017b82 */ /* 0x000fe20000000800 */
[----:B------:R-:W0:Y:S07]  /*0010*/  S2R R0, SR_TID.X ;  /* 0x0000000000007919 */ /* 0x000e2e0000002100 */
[----:B------:R-:W0:Y:S01]  /*0020*/  S2UR UR4, SR_CTAID.X ;  /* 0x00000000000479c3 */ /* 0x000e220000002500 */
[----:B------:R-:W1:Y:S07]  /*0030*/  LDCU UR5, c[0x0][0x390] ;  /* 0x00007200ff0577ac */ /* 0x000e6e0008000800 */
[----:B------:R-:W0:Y:S02]  /*0040*/  LDC R7, c[0x0][0x360] ;  /* 0x0000d800ff077b82 */ /* 0x000e240000000800 */
[----:B0-----:R-:W-:-:S05]  /*0050*/  IMAD R7, R7, UR4, R0 ;  /* 0x0000000407077c24 */ /* 0x001fca000f8e0200 */
[----:B-1----:R-:W-:-:S13]  /*0060*/  ISETP.GE.AND P0, PT, R7, UR5, PT ;  /* 0x0000000507007c0c */ /* 0x002fda000bf06270 */
[----:B------:R-:W-:Y:S05]  /*0070*/  @P0 EXIT ;  /* 0x000000000000094d */ /* 0x000fea0003800000 */
[----:B------:R-:W0:Y:S01]  /*0080*/  LDC.64 R4, c[0x0][0x388] ;  /* 0x0000e200ff047b82 */ /* 0x000e220000000a00 */
[----:B------:R-:W1:Y:S07]  /*0090*/  LDCU.64 UR4, c[0x0][0x358] ;  /* 0x00006b00ff0477ac */ /* 0x000e6e0008000a00 */
[----:B------:R-:W2:Y:S01]  /*00a0*/  LDC.64 R2, c[0x0][0x380] ;  /* 0x0000e000ff027b82 */ /* 0x000ea20000000a00 */
[----:B0-----:R-:W-:-:S05]  /*00b0*/  IMAD.WIDE R4, R7, 0x4, R4 ;  /* 0x0000000407047825 */ /* 0x001fca00078e0204 */
[----:B-1----:R-:W3:Y:S01]  /*00c0*/  LDG.E R9, desc[UR4][R4.64] ;  /* 0x0000000404097981 */ /* 0x002ee2000c1e1900 */
[----:B--2---:R-:W-:-:S05]  /*00d0*/  IMAD.WIDE R2, R7, 0x4, R2 ;  /* 0x0000000407027825 */ /* 0x004fca00078e0202 */
[----:B------:R-:W2:Y:S04]  /*00e0*/  LDG.E R7, desc[UR4][R2.64] ;  /* 0x0000000402077981 */ /* 0x000ea8000c1e1900 */
[----:B---3--:R-:W-:Y:S04]  /*00f0*/  STG.E desc[UR4][R2.64], R9 ;  /* 0x0000000902007986 */ /* 0x008fe8000c101904 */
[----:B--2---:R-:W-:Y:S01]  /*0100*/  STG.E desc[UR4][R4.64], R7 ;  /* 0x0000000704007986 */ /* 0x004fe2000c101904 */
[----:B------:R-:W-:Y:S05]  /*0110*/  EXIT ;  /* 0x000000000000794d */ /* 0x000fea0003800000 */
.L_x_0:
[----:B------:R-:W-:-:S00]  /*0120*/  BRA `(.L_x_0) ;  /* 0xfffffffc00fc7947 */ /* 0x000fc0000383ffff */
[----:B------:R-:W-:-:S00]  /*0130*/  NOP ;  /* 0x0000000000007918 */ /* 0x000fc00000000000 */
        /* <DEDUP_REMOVED lines=12> */
.L_x_1:


//--------------------- .nv.shared.reserved.0     --------------------------
	.section	.nv.shared.reserved.0,"aw",@nobits
	.weak		__nv_reservedSMEM_offset_0_alias
	.size		__nv_reservedSMEM_offset_0_alias, 0, 64
	.other		__nv_reservedSMEM_offset_0_alias,@"STO_CUDA_RESERVED_SHARED STV_DEFAULT"
__nv_reservedSMEM_offset_0_alias:
	.zero		0
	.zero		64


//--------------------- .nv.constant0._Z10swapKernelPiS_i --------------------------
	.section	.nv.constant0._Z10swapKernelPiS_i,"a",@progbits
	.sectionflags	@""
	.align	4
.nv.constant0._Z10swapKernelPiS_i:
	.zero		916


//--------------------- SYMBOLS --------------------------

	.type		.nv.reservedSmem.offset0,@object
	.size		.nv.reservedSmem.offset0,0x4
